	.headerflags	@"EF_CUDA_TEXMODE_UNIFIED EF_CUDA_64BIT_ADDRESS EF_CUDA_ACCELERATORS EF_CUDA_SM90 EF_CUDA_VIRTUAL_SM(EF_CUDA_SM90)"
	.elftype	@"ET_EXEC"


//--------------------- .nv.info                  --------------------------
	.section	.nv.info,"",@"SHT_CUDA_INFO"
	.align	4


	//----- nvinfo : EIATTR_REGCOUNT
	.align		4
        /*0000*/ 	.byte	0x04, 0x2f
        /*0002*/ 	.short	(.L_1 - .L_0)
	.align		4
.L_0:
        /*0004*/ 	.word	index@(triton_poi_fused_convolution_1)
        /*0008*/ 	.word	0x00000012


	//----- nvinfo : EIATTR_MIN_STACK_SIZE
	.align		4
.L_1:
        /*000c*/ 	.byte	0x04, 0x12
        /*000e*/ 	.short	(.L_3 - .L_2)
	.align		4
.L_2:
        /*0010*/ 	.word	index@(triton_poi_fused_convolution_1)
        /*0014*/ 	.word	0x00000000


	//----- nvinfo : EIATTR_FRAME_SIZE
	.align		4
.L_3:
        /*0018*/ 	.byte	0x04, 0x11
        /*001a*/ 	.short	(.L_5 - .L_4)
	.align		4
.L_4:
        /*001c*/ 	.word	index@(triton_poi_fused_convolution_1)
        /*0020*/ 	.word	0x00000000


	//----- nvinfo : EIATTR_MIN_STACK_SIZE
	.align		4
.L_5:
        /*0024*/ 	.byte	0x04, 0x12
        /*0026*/ 	.short	(.L_7 - .L_6)
	.align		4
.L_6:
        /*0028*/ 	.word	index@(triton_poi_fused_convolution_1)
        /*002c*/ 	.word	0x00000000
.L_7:


//--------------------- .nv.info.triton_poi_fused_convolution_1 --------------------------
	.section	.nv.info.triton_poi_fused_convolution_1,"",@"SHT_CUDA_INFO"
	.sectionflags	@""
	.align	4


	//----- nvinfo : EIATTR_CUDA_API_VERSION
	.align		4
        /*0000*/ 	.byte	0x04, 0x37
        /*0002*/ 	.short	(.L_9 - .L_8)
.L_8:
        /*0004*/ 	.word	0x0000007c


	//----- nvinfo : EIATTR_KPARAM_INFO
	.align		4
.L_9:
        /*0008*/ 	.byte	0x04, 0x17
        /*000a*/ 	.short	(.L_11 - .L_10)
.L_10:
        /*000c*/ 	.word	0x00000000
        /*0010*/ 	.short	0x0004
        /*0012*/ 	.short	0x001c
        /*0014*/ 	.byte	0x00, 0xf0, 0x11, 0x00


	//----- nvinfo : EIATTR_KPARAM_INFO
	.align		4
.L_11:
        /*0018*/ 	.byte	0x04, 0x17
        /*001a*/ 	.short	(.L_13 - .L_12)
.L_12:
        /*001c*/ 	.word	0x00000000
        /*0020*/ 	.short	0x0003
        /*0022*/ 	.short	0x0018
        /*0024*/ 	.byte	0x00, 0xf0, 0x11, 0x00


	//----- nvinfo : EIATTR_KPARAM_INFO
	.align		4
.L_13:
        /*0028*/ 	.byte	0x04, 0x17
        /*002a*/ 	.short	(.L_15 - .L_14)
.L_14:
        /*002c*/ 	.word	0x00000000
        /*0030*/ 	.short	0x0002
        /*0032*/ 	.short	0x0010
        /*0034*/ 	.byte	0x00, 0xf4, 0x21, 0x00


	//----- nvinfo : EIATTR_KPARAM_INFO
	.align		4
.L_15:
        /*0038*/ 	.byte	0x04, 0x17
        /*003a*/ 	.short	(.L_17 - .L_16)
.L_16:
        /*003c*/ 	.word	0x00000000
        /*0040*/ 	.short	0x0001
        /*0042*/ 	.short	0x0008
        /*0044*/ 	.byte	0x00, 0xf4, 0x21, 0x00


	//----- nvinfo : EIATTR_KPARAM_INFO
	.align		4
.L_17:
        /*0048*/ 	.byte	0x04, 0x17
        /*004a*/ 	.short	(.L_19 - .L_18)
.L_18:
        /*004c*/ 	.word	0x00000000
        /*0050*/ 	.short	0x0000
        /*0052*/ 	.short	0x0000
        /*0054*/ 	.byte	0x00, 0xf4, 0x21, 0x00


	//----- nvinfo : EIATTR_SPARSE_MMA_MASK
	.align		4
.L_19:
        /*0058*/ 	.byte	0x03, 0x50
        /*005a*/ 	.short	0x0000


	//----- nvinfo : EIATTR_MAXREG_COUNT
	.align		4
        /*005c*/ 	.byte	0x03, 0x1b
        /*005e*/ 	.short	0x00ff


	//----- nvinfo : EIATTR_EXIT_INSTR_OFFSETS
	.align		4
        /*0060*/ 	.byte	0x04, 0x1c
        /*0062*/ 	.short	(.L_21 - .L_20)


	//   ....[0]....
.L_20:
        /*0064*/ 	.word	0x00000370


	//   ....[1]....
        /*0068*/ 	.word	0x00000440


	//----- nvinfo : EIATTR_REQNTID
	.align		4
.L_21:
        /*006c*/ 	.byte	0x04, 0x10
        /*006e*/ 	.short	(.L_23 - .L_22)
.L_22:
        /*0070*/ 	.word	0x00000080
        /*0074*/ 	.word	0x00000001
        /*0078*/ 	.word	0x00000001


	//----- nvinfo : EIATTR_CBANK_PARAM_SIZE
	.align		4
.L_23:
        /*007c*/ 	.byte	0x03, 0x19
        /*007e*/ 	.short	0x0020


	//----- nvinfo : EIATTR_PARAM_CBANK
	.align		4
        /*0080*/ 	.byte	0x04, 0x0a
        /*0082*/ 	.short	(.L_25 - .L_24)
	.align		4
.L_24:
        /*0084*/ 	.word	index@(.nv.constant0.triton_poi_fused_convolution_1)
        /*0088*/ 	.short	0x0210
        /*008a*/ 	.short	0x0020


	//----- nvinfo : EIATTR_SW_WAR
	.align		4
.L_25:
        /*008c*/ 	.byte	0x04, 0x36
        /*008e*/ 	.short	(.L_27 - .L_26)
.L_26:
        /*0090*/ 	.word	0x00000008
.L_27:


//--------------------- .nv.callgraph             --------------------------
	.section	.nv.callgraph,"",@"SHT_CUDA_CALLGRAPH"
	.align	4
	.sectionentsize	8
	.align		4
        /*0000*/ 	.word	0x00000000
	.align		4
        /*0004*/ 	.word	0xffffffff
	.align		4
        /*0008*/ 	.word	0x00000000
	.align		4
        /*000c*/ 	.word	0xfffffffe
	.align		4
        /*0010*/ 	.word	0x00000000
	.align		4
        /*0014*/ 	.word	0xfffffffd
	.align		4
        /*0018*/ 	.word	0x00000000
	.align		4
        /*001c*/ 	.word	0xfffffffc


//--------------------- .text.triton_poi_fused_convolution_1 --------------------------
	.section	.text.triton_poi_fused_convolution_1,"ax",@progbits
	.sectionflags	@"SHF_BARRIERS=1"
	.align	128
        .global         triton_poi_fused_convolution_1
        .type           triton_poi_fused_convolution_1,@function
        .size           triton_poi_fused_convolution_1,(.L_x_1 - triton_poi_fused_convolution_1)
        .other          triton_poi_fused_convolution_1,@"STO_CUDA_ENTRY STV_DEFAULT"
triton_poi_fused_convolution_1:
.text.triton_poi_fused_convolution_1:
[----:B------:R-:W0:Y:S02]  /*0000*/  LDC R1, c[0x0][0x28] ;  /* 0x00000a00ff017b82 */ /* 0x000e240000000800 */
[----:B------:R-:W1:Y:S01]  /*0010*/  S2R R0, SR_TID.X ;  /* 0x0000000000007919 */ /* 0x000e620000002100 */
[----:B------:R-:W2:Y:S01]  /*0020*/  S2UR UR4, SR_CTAID.X ;  /* 0x00000000000479c3 */ /* 0x000ea20000002500 */
[----:B------:R-:W-:Y:S01]  /*0030*/  IMAD.MOV.U32 R13, RZ, RZ, RZ ;  /* 0x000000ffff0d7224 */ /* 0x000fe200078e00ff */
[----:B------:R-:W-:Y:S01]  /*0040*/  ULDC.64 UR8, c[0x0][0x208] ;  /* 0x0000820000087ab9 */ /* 0x000fe20000000a00 */
[----:B------:R-:W3:Y:S05]  /*0050*/  S2R R6, SR_CTAID.Y ;  /* 0x0000000000067919 */ /* 0x000eea0000002600 */
[----:B------:R-:W4:Y:S08]  /*0060*/  LDC.64 R2, c[0x0][0x210] ;  /* 0x00008400ff027b82 */ /* 0x000f300000000a00 */
[----:B------:R-:W5:Y:S01]  /*0070*/  LDC.64 R4, c[0x0][0x218] ;  /* 0x00008600ff047b82 */ /* 0x000f620000000a00 */
[----:B--2---:R-:W-:Y:S01]  /*0080*/  USHF.L.U32 UR4, UR4, 0x2, URZ ;  /* 0x0000000204047899 */ /* 0x004fe2000800063f */
[----:B-1----:R-:W-:-:S02]  /*0090*/  SHF.R.U32.HI R8, RZ, 0x1, R0 ;  /* 0x00000001ff087819 */ /* 0x002fc40000011600 */
[----:B------:R-:W-:Y:S01]  /*00a0*/  LOP3.LUT R12, R0, 0x1, RZ, 0xc0, !PT ;  /* 0x00000001000c7812 */ /* 0x000fe200078ec0ff */
[----:B---3--:R-:W-:Y:S01]  /*00b0*/  IMAD.SHL.U32 R7, R6, 0x40, RZ ;  /* 0x0000004006077824 */ /* 0x008fe200078e00ff */
[----:B------:R-:W-:Y:S02]  /*00c0*/  SHF.R.S32.HI R11, RZ, 0x19, R6 ;  /* 0x00000019ff0b7819 */ /* 0x000fe40000011406 */
[----:B------:R-:W-:Y:S02]  /*00d0*/  SGXT.U32 R6, R8, 0x6 ;  /* 0x000000060806781a */ /* 0x000fe40000000000 */
[----:B------:R-:W-:Y:S02]  /*00e0*/  SGXT R11, R11, 0x1 ;  /* 0x000000010b0b781a */ /* 0x000fe40000000200 */
[----:B------:R-:W-:Y:S02]  /*00f0*/  LOP3.LUT R8, R7, R6, RZ, 0xfc, !PT ;  /* 0x0000000607087212 */ /* 0x000fe400078efcff */
[----:B------:R-:W-:-:S02]  /*0100*/  LEA R9, R12, UR4, 0x1 ;  /* 0x000000040c097c11 */ /* 0x000fc4000f8e08ff */
[----:B------:R-:W-:Y:S02]  /*0110*/  LEA.HI R11, R11, R8, RZ, 0x4 ;  /* 0x000000080b0b7211 */ /* 0x000fe400078f20ff */
[----:B------:R-:W-:Y:S01]  /*0120*/  ISETP.GE.AND P0, PT, R9, 0x100, PT ;  /* 0x000001000900780c */ /* 0x000fe20003f06270 */
[C---:B------:R-:W-:Y:S01]  /*0130*/  IMAD R9, R8.reuse, 0x100, R9 ;  /* 0x0000010008097824 */ /* 0x040fe200078e0209 */
[----:B------:R-:W-:Y:S02]  /*0140*/  LOP3.LUT R11, R11, 0xfffffff0, RZ, 0xc0, !PT ;  /* 0xfffffff00b0b7812 */ /* 0x000fe400078ec0ff */
[C---:B------:R-:W-:Y:S02]  /*0150*/  ISETP.GE.AND P1, PT, R8.reuse, 0x40, PT ;  /* 0x000000400800780c */ /* 0x040fe40003f26270 */
[C---:B------:R-:W-:Y:S01]  /*0160*/  ISETP.LT.AND P0, PT, R8.reuse, 0x40, !P0 ;  /* 0x000000400800780c */ /* 0x040fe20004701270 */
[----:B------:R-:W-:Y:S02]  /*0170*/  IMAD.IADD R11, R8, 0x1, -R11 ;  /* 0x00000001080b7824 */ /* 0x000fe400078e0a0b */
[----:B----4-:R-:W-:Y:S01]  /*0180*/  IMAD.WIDE R8, R9, 0x4, R2 ;  /* 0x0000000409087825 */ /* 0x010fe200078e0202 */
[----:B------:R-:W-:-:S03]  /*0190*/  CS2R R2, SRZ ;  /* 0x0000000000027805 */ /* 0x000fc6000001ff00 */
[----:B-----5:R-:W-:-:S05]  /*01a0*/  IMAD.WIDE R10, R11, 0x4, R4 ;  /* 0x000000040b0a7825 */ /* 0x020fca00078e0204 */
[----:B------:R-:W2:Y:S04]  /*01b0*/  @!P1 LDG.E.EL R13, desc[UR8][R10.64] ;  /* 0x000000080a0d9981 */ /* 0x000ea8000c2e1900 */
[----:B------:R1:W2:Y:S01]  /*01c0*/  @P0 LDG.E.EL.64 R2, desc[UR8][R8.64] ;  /* 0x0000000808020981 */ /* 0x0002a2000c2e1b00 */
[----:B------:R-:W3:Y:S01]  /*01d0*/  S2UR UR6, SR_CgaCtaId ;  /* 0x00000000000679c3 */ /* 0x000ee20000008800 */
[----:B------:R-:W-:Y:S01]  /*01e0*/  IMAD.SHL.U32 R4, R0, 0x2, RZ ;  /* 0x0000000200047824 */ /* 0x000fe200078e00ff */
[----:B------:R-:W-:-:S04]  /*01f0*/  UMOV UR5, 0x400 ;  /* 0x0000040000057882 */ /* 0x000fc80000000000 */
[----:B------:R-:W-:Y:S01]  /*0200*/  LOP3.LUT R4, R7, 0x3e, R4, 0xf8, !PT ;  /* 0x0000003e07047812 */ /* 0x000fe200078ef804 */
[----:B------:R-:W-:-:S05]  /*0210*/  IMAD.SHL.U32 R7, R12, 0x80, RZ ;  /* 0x000000800c077824 */ /* 0x000fca00078e00ff */
[----:B------:R-:W-:Y:S01]  /*0220*/  LOP3.LUT R6, R7, R6, RZ, 0xfc, !PT ;  /* 0x0000000607067212 */ /* 0x000fe200078efcff */
[----:B---3--:R-:W-:-:S06]  /*0230*/  UPRMT UR5, UR6, 0x654, UR5 ;  /* 0x0000065406057896 */ /* 0x008fcc0008000005 */
[----:B-1----:R-:W-:Y:S02]  /*0240*/  LEA R9, R12, UR5, 0x4 ;  /* 0x000000050c097c11 */ /* 0x002fe4000f8e20ff */
[----:B------:R-:W-:-:S03]  /*0250*/  LEA.HI R7, R7, UR5, RZ, 0x1d ;  /* 0x0000000507077c11 */ /* 0x000fc6000f8fe8ff */
[C---:B------:R-:W-:Y:S01]  /*0260*/  IMAD R9, R6.reuse, 0x4, R9 ;  /* 0x0000000406097824 */ /* 0x040fe200078e0209 */
[----:B------:R-:W-:Y:S01]  /*0270*/  SHF.R.U32.HI R5, RZ, 0x5, R0 ;  /* 0x00000005ff057819 */ /* 0x000fe20000011600 */
[----:B------:R-:W-:-:S03]  /*0280*/  IMAD R6, R6, 0x4, R7 ;  /* 0x0000000406067824 */ /* 0x000fc600078e0207 */
[----:B------:R-:W-:-:S04]  /*0290*/  SGXT.U32 R5, R5, 0x2 ;  /* 0x000000020505781a */ /* 0x000fc80000000000 */
[----:B------:R-:W-:-:S04]  /*02a0*/  LOP3.LUT R5, R5, UR4, RZ, 0xfc, !PT ;  /* 0x0000000405057c12 */ /* 0x000fc8000f8efcff */
[----:B------:R-:W-:Y:S02]  /*02b0*/  ISETP.GE.AND P0, PT, R5, 0x100, PT ;  /* 0x000001000500780c */ /* 0x000fe40003f06270 */
[----:B------:R-:W-:Y:S02]  /*02c0*/  SHF.R.U32.HI R14, RZ, 0x2, R0 ;  /* 0x00000002ff0e7819 */ /* 0x000fe40000011600 */
[----:B------:R-:W-:Y:S01]  /*02d0*/  ISETP.LT.AND P0, PT, R4, 0x40, !P0 ;  /* 0x000000400400780c */ /* 0x000fe20004701270 */
[----:B------:R-:W-:Y:S01]  /*02e0*/  IMAD.SHL.U32 R0, R0, 0x8, RZ ;  /* 0x0000000800007824 */ /* 0x000fe200078e00ff */
[----:B------:R-:W-:-:S04]  /*02f0*/  LOP3.LUT R14, R14, 0x18, RZ, 0xc0, !PT ;  /* 0x000000180e0e7812 */ /* 0x000fc800078ec0ff */
[----:B------:R-:W-:-:S04]  /*0300*/  LOP3.LUT R7, R0, 0x3f8, RZ, 0xc0, !PT ;  /* 0x000003f800077812 */ /* 0x000fc800078ec0ff */
[----:B------:R-:W-:Y:S01]  /*0310*/  IADD3 R14, R7, UR5, R14 ;  /* 0x00000005070e7c10 */ /* 0x000fe2000fffe00e */
[C---:B--2---:R-:W-:Y:S01]  /*0320*/  FADD R2, R13.reuse, R2 ;  /* 0x000000020d027221 */ /* 0x044fe20000000000 */
[----:B------:R-:W-:-:S04]  /*0330*/  FADD R3, R13, R3 ;  /* 0x000000030d037221 */ /* 0x000fc80000000000 */
[----:B------:R1:W-:Y:S04]  /*0340*/  STS [R9], R2 ;  /* 0x0000000209007388 */ /* 0x0003e80000000800 */
[----:B------:R1:W-:Y:S01]  /*0350*/  STS [R6+0x108], R3 ;  /* 0x0001080306007388 */ /* 0x0003e20000000800 */
[----:B------:R-:W-:Y:S06]  /*0360*/  BAR.SYNC.DEFER_BLOCKING 0x0 ;  /* 0x0000000000007b1d */ /* 0x000fec0000010000 */
[----:B-1----:R-:W-:Y:S05]  /*0370*/  @!P0 EXIT ;  /* 0x000000000000894d */ /* 0x002fea0003800000 */
[----:B------:R-:W0:Y:S01]  /*0380*/  LDS.64 R14, [R14] ;  /* 0x000000000e0e7984 */ /* 0x000e220000000a00 */
[----:B------:R-:W-:Y:S01]  /*0390*/  SHF.R.S32.HI R7, RZ, 0x1f, R4 ;  /* 0x0000001fff077819 */ /* 0x000fe20000011404 */
[----:B------:R-:W1:Y:S03]  /*03a0*/  LDC.64 R2, c[0x0][0x220] ;  /* 0x00008800ff027b82 */ /* 0x000e660000000a00 */
[----:B------:R-:W-:-:S04]  /*03b0*/  LEA.HI R7, R7, R4, RZ, 0x4 ;  /* 0x0000000407077211 */ /* 0x000fc800078f20ff */
[C---:B------:R-:W-:Y:S01]  /*03c0*/  LOP3.LUT R9, R7.reuse, 0xfffffff0, RZ, 0xc0, !PT ;  /* 0xfffffff007097812 */ /* 0x040fe200078ec0ff */
[----:B------:R-:W-:-:S04]  /*03d0*/  IMAD.SHL.U32 R7, R7, 0x100, RZ ;  /* 0x0000010007077824 */ /* 0x000fc800078e00ff */
[----:B------:R-:W-:Y:S01]  /*03e0*/  IMAD.IADD R4, R4, 0x1, -R9 ;  /* 0x0000000104047824 */ /* 0x000fe200078e0a09 */
[----:B------:R-:W-:-:S03]  /*03f0*/  LOP3.LUT R7, R7, 0xfffff000, RZ, 0xc0, !PT ;  /* 0xfffff00007077812 */ /* 0x000fc600078ec0ff */
[----:B------:R-:W-:-:S04]  /*0400*/  IMAD R4, R5, 0x10, R4 ;  /* 0x0000001005047824 */ /* 0x000fc800078e0204 */
[----:B------:R-:W-:-:S04]  /*0410*/  IMAD.IADD R7, R4, 0x1, R7 ;  /* 0x0000000104077824 */ /* 0x000fc800078e0207 */
[----:B-1----:R-:W-:-:S05]  /*0420*/  IMAD.WIDE R2, R7, 0x4, R2 ;  /* 0x0000000407027825 */ /* 0x002fca00078e0202 */
[----:B0-----:R-:W-:Y:S01]  /*0430*/  STG.E.64 desc[UR8][R2.64], R14 ;  /* 0x0000000e02007986 */ /* 0x001fe2000c101b08 */
[----:B------:R-:W-:Y:S05]  /*0440*/  EXIT ;  /* 0x000000000000794d */ /* 0x000fea0003800000 */
.L_x_0:
[----:B------:R-:W-:-:S00]  /*0450*/  BRA `(.L_x_0) ;  /* 0xfffffffc00fc7947 */ /* 0x000fc0000383ffff */
[----:B------:R-:W-:-:S00]  /*0460*/  NOP ;  /* 0x0000000000007918 */ /* 0x000fc00000000000 */
        /* <DEDUP_REMOVED lines=9> */
.L_x_1:


//--------------------- .nv.shared.triton_poi_fused_convolution_1 --------------------------
	.section	.nv.shared.triton_poi_fused_convolution_1,"aw",@nobits
	.sectionflags	@""
	.align	16
	.zero		1024


//--------------------- .nv.constant0.triton_poi_fused_convolution_1 --------------------------
	.section	.nv.constant0.triton_poi_fused_convolution_1,"a",@progbits
	.sectionflags	@""
	.align	4
.nv.constant0.triton_poi_fused_convolution_1:
	.zero		560
